//
// Generated by NVIDIA NVVM Compiler
//
// Compiler Build ID: CL-36424714
// Cuda compilation tools, release 13.0, V13.0.88
// Based on NVVM 20.0.0
//

.version 9.0
.target sm_100
.address_size 64

	// .globl	_Z15matrixMulkernelPfS_S_jjj
// _ZZ15matrixMulkernelPfS_S_jjjE3Mds has been demoted
// _ZZ15matrixMulkernelPfS_S_jjjE3Nds has been demoted

.visible .entry _Z15matrixMulkernelPfS_S_jjj(
	.param .u64 .ptr .align 1 _Z15matrixMulkernelPfS_S_jjj_param_0,
	.param .u64 .ptr .align 1 _Z15matrixMulkernelPfS_S_jjj_param_1,
	.param .u64 .ptr .align 1 _Z15matrixMulkernelPfS_S_jjj_param_2,
	.param .u32 _Z15matrixMulkernelPfS_S_jjj_param_3,
	.param .u32 _Z15matrixMulkernelPfS_S_jjj_param_4,
	.param .u32 _Z15matrixMulkernelPfS_S_jjj_param_5
)
{
	.reg .pred 	%p<12>;
	.reg .b32 	%r<43>;
	.reg .b32 	%f<63>;
	.reg .b64 	%rd<13>;
	// demoted variable
	.shared .align 4 .b8 _ZZ15matrixMulkernelPfS_S_jjjE3Mds[1024];
	// demoted variable
	.shared .align 4 .b8 _ZZ15matrixMulkernelPfS_S_jjjE3Nds[1024];
	ld.param.u64 	%rd3, [_Z15matrixMulkernelPfS_S_jjj_param_0];
	ld.param.u64 	%rd4, [_Z15matrixMulkernelPfS_S_jjj_param_1];
	ld.param.u64 	%rd5, [_Z15matrixMulkernelPfS_S_jjj_param_2];
	ld.param.u32 	%r25, [_Z15matrixMulkernelPfS_S_jjj_param_3];
	ld.param.u32 	%r26, [_Z15matrixMulkernelPfS_S_jjj_param_4];
	ld.param.u32 	%r27, [_Z15matrixMulkernelPfS_S_jjj_param_5];
	mov.u32 	%r28, %ctaid.x;
	mov.u32 	%r38, %tid.x;
	mov.u32 	%r29, %ctaid.y;
	mov.u32 	%r40, %tid.y;
	shl.b32 	%r30, %r29, 4;
	add.s32 	%r3, %r30, %r40;
	shl.b32 	%r4, %r28, 4;
	add.s32 	%r5, %r4, %r38;
	add.s32 	%r6, %r26, 15;
	setp.lt.u32 	%p1, %r6, 16;
	mov.f32 	%f62, 0f00000000;
	@%p1 bra 	$L__BB0_7;
	shl.b32 	%r31, %r40, 6;
	mov.u32 	%r32, _ZZ15matrixMulkernelPfS_S_jjjE3Mds;
	add.s32 	%r7, %r32, %r31;
	shl.b32 	%r33, %r38, 2;
	add.s32 	%r8, %r7, %r33;
	mov.u32 	%r34, _ZZ15matrixMulkernelPfS_S_jjjE3Nds;
	add.s32 	%r10, %r34, %r33;
	add.s32 	%r9, %r10, %r31;
	shr.u32 	%r35, %r6, 4;
	neg.s32 	%r42, %r35;
	mad.lo.s32 	%r36, %r40, %r27, %r38;
	add.s32 	%r41, %r36, %r4;
	shl.b32 	%r13, %r27, 4;
	mad.lo.s32 	%r39, %r26, %r3, %r38;
	cvta.to.global.u64 	%rd1, %rd3;
	cvta.to.global.u64 	%rd2, %rd4;
	mov.f32 	%f62, 0f00000000;
$L__BB0_2:
	setp.ge.u32 	%p2, %r3, %r25;
	setp.ge.u32 	%p3, %r38, %r26;
	mov.f32 	%f60, 0f00000000;
	or.pred  	%p4, %p2, %p3;
	@%p4 bra 	$L__BB0_4;
	mul.wide.u32 	%rd6, %r39, 4;
	add.s64 	%rd7, %rd1, %rd6;
	ld.global.f32 	%f60, [%rd7];
$L__BB0_4:
	setp.ge.u32 	%p5, %r5, %r27;
	st.shared.f32 	[%r8], %f60;
	setp.ge.u32 	%p6, %r40, %r26;
	mov.f32 	%f61, 0f00000000;
	or.pred  	%p7, %p6, %p5;
	@%p7 bra 	$L__BB0_6;
	mul.wide.u32 	%rd8, %r41, 4;
	add.s64 	%rd9, %rd2, %rd8;
	ld.global.f32 	%f61, [%rd9];
$L__BB0_6:
	st.shared.f32 	[%r9], %f61;
	bar.sync 	0;
	ld.shared.f32 	%f12, [%r7];
	ld.shared.f32 	%f13, [%r10];
	fma.rn.f32 	%f14, %f12, %f13, %f62;
	ld.shared.f32 	%f15, [%r7+4];
	ld.shared.f32 	%f16, [%r10+64];
	fma.rn.f32 	%f17, %f15, %f16, %f14;
	ld.shared.f32 	%f18, [%r7+8];
	ld.shared.f32 	%f19, [%r10+128];
	fma.rn.f32 	%f20, %f18, %f19, %f17;
	ld.shared.f32 	%f21, [%r7+12];
	ld.shared.f32 	%f22, [%r10+192];
	fma.rn.f32 	%f23, %f21, %f22, %f20;
	ld.shared.f32 	%f24, [%r7+16];
	ld.shared.f32 	%f25, [%r10+256];
	fma.rn.f32 	%f26, %f24, %f25, %f23;
	ld.shared.f32 	%f27, [%r7+20];
	ld.shared.f32 	%f28, [%r10+320];
	fma.rn.f32 	%f29, %f27, %f28, %f26;
	ld.shared.f32 	%f30, [%r7+24];
	ld.shared.f32 	%f31, [%r10+384];
	fma.rn.f32 	%f32, %f30, %f31, %f29;
	ld.shared.f32 	%f33, [%r7+28];
	ld.shared.f32 	%f34, [%r10+448];
	fma.rn.f32 	%f35, %f33, %f34, %f32;
	ld.shared.f32 	%f36, [%r7+32];
	ld.shared.f32 	%f37, [%r10+512];
	fma.rn.f32 	%f38, %f36, %f37, %f35;
	ld.shared.f32 	%f39, [%r7+36];
	ld.shared.f32 	%f40, [%r10+576];
	fma.rn.f32 	%f41, %f39, %f40, %f38;
	ld.shared.f32 	%f42, [%r7+40];
	ld.shared.f32 	%f43, [%r10+640];
	fma.rn.f32 	%f44, %f42, %f43, %f41;
	ld.shared.f32 	%f45, [%r7+44];
	ld.shared.f32 	%f46, [%r10+704];
	fma.rn.f32 	%f47, %f45, %f46, %f44;
	ld.shared.f32 	%f48, [%r7+48];
	ld.shared.f32 	%f49, [%r10+768];
	fma.rn.f32 	%f50, %f48, %f49, %f47;
	ld.shared.f32 	%f51, [%r7+52];
	ld.shared.f32 	%f52, [%r10+832];
	fma.rn.f32 	%f53, %f51, %f52, %f50;
	ld.shared.f32 	%f54, [%r7+56];
	ld.shared.f32 	%f55, [%r10+896];
	fma.rn.f32 	%f56, %f54, %f55, %f53;
	ld.shared.f32 	%f57, [%r7+60];
	ld.shared.f32 	%f58, [%r10+960];
	fma.rn.f32 	%f62, %f57, %f58, %f56;
	bar.sync 	0;
	add.s32 	%r42, %r42, 1;
	setp.ne.s32 	%p8, %r42, 0;
	add.s32 	%r41, %r41, %r13;
	add.s32 	%r40, %r40, 16;
	add.s32 	%r39, %r39, 16;
	add.s32 	%r38, %r38, 16;
	@%p8 bra 	$L__BB0_2;
$L__BB0_7:
	setp.ge.u32 	%p9, %r3, %r25;
	setp.ge.u32 	%p10, %r5, %r27;
	or.pred  	%p11, %p9, %p10;
	@%p11 bra 	$L__BB0_9;
	mad.lo.s32 	%r37, %r27, %r3, %r5;
	cvta.to.global.u64 	%rd10, %rd5;
	mul.wide.u32 	%rd11, %r37, 4;
	add.s64 	%rd12, %rd10, %rd11;
	st.global.f32 	[%rd12], %f62;
$L__BB0_9:
	ret;

}


// ===== COMPILED SASS (sm_100) =====

	.target	sm_100

	.elftype	@"ET_EXEC"


//--------------------- .note.nv.tkinfo           --------------------------
	.section	.note.nv.tkinfo,"",@"SHT_NOTE"
	.sectionflags	@"SHF_NOTE_NV_TKINFO"
	.tkinfo
        /*0018*/ 	.word	0x00000002
        /*0030*/ 	.string	""
        /*0030*/ 	.string	"ptxas"
        /*0030*/ 	.string	"Cuda compilation tools, release 13.0, V13.0.88"
        /*0030*/ 	.string	"Build cuda_13.0.r13.0/compiler.36424714_0"
        /*0030*/ 	.string	"-arch sm_100 -m 64 "



//--------------------- .note.nv.cuinfo           --------------------------
	.section	.note.nv.cuinfo,"",@"SHT_NOTE"
	.sectionflags	@"SHF_NOTE_NV_CUINFO"
        /*0018*/ 	.short	0x0002
        /*001a*/ 	.short	0x0064
        /*001c*/ 	.short	0x0082
	.zero		2


//--------------------- .nv.info                  --------------------------
	.section	.nv.info,"",@"SHT_CUDA_INFO"
	.align	4


	//----- nvinfo : EIATTR_REGCOUNT
	.align		4
        /*0000*/ 	.byte	0x04, 0x2f
        /*0002*/ 	.short	(.L_1 - .L_0)
	.align		4
.L_0:
        /*0004*/ 	.word	index@(_Z15matrixMulkernelPfS_S_jjj)
        /*0008*/ 	.word	0x00000020


	//----- nvinfo : EIATTR_FRAME_SIZE
	.align		4
.L_1:
        /*000c*/ 	.byte	0x04, 0x11
        /*000e*/ 	.short	(.L_3 - .L_2)
	.align		4
.L_2:
        /*0010*/ 	.word	index@(_Z15matrixMulkernelPfS_S_jjj)
        /*0014*/ 	.word	0x00000000


	//----- nvinfo : EIATTR_MIN_STACK_SIZE
	.align		4
.L_3:
        /*0018*/ 	.byte	0x04, 0x12
        /*001a*/ 	.short	(.L_5 - .L_4)
	.align		4
.L_4:
        /*001c*/ 	.word	index@(_Z15matrixMulkernelPfS_S_jjj)
        /*0020*/ 	.word	0x00000000
.L_5:


//--------------------- .nv.compat                --------------------------
	.section	.nv.compat,"",@"SHT_CUDA_COMPAT_INFO"
	.align	4
        /*0000*/ 	.byte	0x02, 0x09, 0x00, 0x00, 0x02, 0x02, 0x01, 0x00, 0x02, 0x05, 0x05, 0x00, 0x03, 0x07, 0x01, 0x01
        /*0010*/ 	.byte	0x02, 0x03, 0x00, 0x00, 0x02, 0x06, 0x01, 0x00, 0x04, 0x0b, 0x08, 0x00, 0x09, 0x00, 0x00, 0x00
        /*0020*/ 	.byte	0x00, 0x00, 0x00, 0x00


//--------------------- .nv.info._Z15matrixMulkernelPfS_S_jjj --------------------------
	.section	.nv.info._Z15matrixMulkernelPfS_S_jjj,"",@"SHT_CUDA_INFO"
	.sectionflags	@""
	.align	4


	//----- nvinfo : EIATTR_CUDA_API_VERSION
	.align		4
        /*0000*/ 	.byte	0x04, 0x37
        /*0002*/ 	.short	(.L_7 - .L_6)
.L_6:
        /*0004*/ 	.word	0x00000082


	//----- nvinfo : EIATTR_KPARAM_INFO
	.align		4
.L_7:
        /*0008*/ 	.byte	0x04, 0x17
        /*000a*/ 	.short	(.L_9 - .L_8)
.L_8:
        /*000c*/ 	.word	0x00000000
        /*0010*/ 	.short	0x0005
        /*0012*/ 	.short	0x0020
        /*0014*/ 	.byte	0x00, 0xf0, 0x11, 0x00


	//----- nvinfo : EIATTR_KPARAM_INFO
	.align		4
.L_9:
        /*0018*/ 	.byte	0x04, 0x17
        /*001a*/ 	.short	(.L_11 - .L_10)
.L_10:
        /*001c*/ 	.word	0x00000000
        /*0020*/ 	.short	0x0004
        /*0022*/ 	.short	0x001c
        /*0024*/ 	.byte	0x00, 0xf0, 0x11, 0x00


	//----- nvinfo : EIATTR_KPARAM_INFO
	.align		4
.L_11:
        /*0028*/ 	.byte	0x04, 0x17
        /*002a*/ 	.short	(.L_13 - .L_12)
.L_12:
        /*002c*/ 	.word	0x00000000
        /*0030*/ 	.short	0x0003
        /*0032*/ 	.short	0x0018
        /*0034*/ 	.byte	0x00, 0xf0, 0x11, 0x00


	//----- nvinfo : EIATTR_KPARAM_INFO
	.align		4
.L_13:
        /*0038*/ 	.byte	0x04, 0x17
        /*003a*/ 	.short	(.L_15 - .L_14)
.L_14:
        /*003c*/ 	.word	0x00000000
        /*0040*/ 	.short	0x0002
        /*0042*/ 	.short	0x0010
        /*0044*/ 	.byte	0x00, 0xf5, 0x21, 0x00


	//----- nvinfo : EIATTR_KPARAM_INFO
	.align		4
.L_15:
        /*0048*/ 	.byte	0x04, 0x17
        /*004a*/ 	.short	(.L_17 - .L_16)
.L_16:
        /*004c*/ 	.word	0x00000000
        /*0050*/ 	.short	0x0001
        /*0052*/ 	.short	0x0008
        /*0054*/ 	.byte	0x00, 0xf5, 0x21, 0x00


	//----- nvinfo : EIATTR_KPARAM_INFO
	.align		4
.L_17:
        /*0058*/ 	.byte	0x04, 0x17
        /*005a*/ 	.short	(.L_19 - .L_18)
.L_18:
        /*005c*/ 	.word	0x00000000
        /*0060*/ 	.short	0x0000
        /*0062*/ 	.short	0x0000
        /*0064*/ 	.byte	0x00, 0xf5, 0x21, 0x00


	//----- nvinfo : EIATTR_SPARSE_MMA_MASK
	.align		4
.L_19:
        /*0068*/ 	.byte	0x03, 0x50
        /*006a*/ 	.short	0x0000


	//----- nvinfo : EIATTR_MAXREG_COUNT
	.align		4
        /*006c*/ 	.byte	0x03, 0x1b
        /*006e*/ 	.short	0x00ff


	//----- nvinfo : EIATTR_NUM_BARRIERS
	.align		4
        /*0070*/ 	.byte	0x02, 0x4c
        /*0072*/ 	.byte	0x01
	.zero		1


	//----- nvinfo : EIATTR_MERCURY_ISA_VERSION
	.align		4
        /*0074*/ 	.byte	0x03, 0x5f
        /*0076*/ 	.short	0x0101


	//----- nvinfo : EIATTR_VRC_CTA_INIT_COUNT
	.align		4
        /*0078*/ 	.byte	0x02, 0x4a
	.zero		1
	.zero		1


	//----- nvinfo : EIATTR_EXIT_INSTR_OFFSETS
	.align		4
        /*007c*/ 	.byte	0x04, 0x1c
        /*007e*/ 	.short	(.L_21 - .L_20)


	//   ....[0]....
.L_20:
        /*0080*/ 	.word	0x000005e0


	//   ....[1]....
        /*0084*/ 	.word	0x00000630


	//----- nvinfo : EIATTR_CBANK_PARAM_SIZE
	.align		4
.L_21:
        /*0088*/ 	.byte	0x03, 0x19
        /*008a*/ 	.short	0x0024


	//----- nvinfo : EIATTR_PARAM_CBANK
	.align		4
        /*008c*/ 	.byte	0x04, 0x0a
        /*008e*/ 	.short	(.L_23 - .L_22)
	.align		4
.L_22:
        /*0090*/ 	.word	index@(.nv.constant0._Z15matrixMulkernelPfS_S_jjj)
        /*0094*/ 	.short	0x0380
        /*0096*/ 	.short	0x0024


	//----- nvinfo : EIATTR_SW_WAR
	.align		4
.L_23:
        /*0098*/ 	.byte	0x04, 0x36
        /*009a*/ 	.short	(.L_25 - .L_24)
.L_24:
        /*009c*/ 	.word	0x00000008
.L_25:


//--------------------- .nv.callgraph             --------------------------
	.section	.nv.callgraph,"",@"SHT_CUDA_CALLGRAPH"
	.align	4
	.sectionentsize	8
	.align		4
        /*0000*/ 	.word	0x00000000
	.align		4
        /*0004*/ 	.word	0xffffffff
	.align		4
        /*0008*/ 	.word	0x00000000
	.align		4
        /*000c*/ 	.word	0xfffffffe
	.align		4
        /*0010*/ 	.word	0x00000000
	.align		4
        /*0014*/ 	.word	0xfffffffd
	.align		4
        /*0018*/ 	.word	0x00000000
	.align		4
        /*001c*/ 	.word	0xfffffffc


//--------------------- .text._Z15matrixMulkernelPfS_S_jjj --------------------------
	.section	.text._Z15matrixMulkernelPfS_S_jjj,"ax",@progbits
	.align	128
        .global         _Z15matrixMulkernelPfS_S_jjj
        .type           _Z15matrixMulkernelPfS_S_jjj,@function
        .size           _Z15matrixMulkernelPfS_S_jjj,(.L_x_3 - _Z15matrixMulkernelPfS_S_jjj)
        .other          _Z15matrixMulkernelPfS_S_jjj,@"STO_CUDA_ENTRY STV_DEFAULT"
_Z15matrixMulkernelPfS_S_jjj:
.text._Z15matrixMulkernelPfS_S_jjj:
[----:B------:R-:W-:Y:S01]  /*0000*/  LDC R1, c[0x0][0x37c] ;  /* 0x0000df00ff017b82 */ /* 0x000fe20000000800 */
[----:B------:R-:W0:Y:S01]  /*0010*/  LDCU UR10, c[0x0][0x39c] ;  /* 0x00007380ff0a77ac */ /* 0x000e220008000800 */
[----:B------:R-:W1:Y:S01]  /*0020*/  S2R R3, SR_CTAID.Y ;  /* 0x0000000000037919 */ /* 0x000e620000002600 */
[----:B------:R-:W-:Y:S01]  /*0030*/  HFMA2 R21, -RZ, RZ, 0, 0 ;  /* 0x00000000ff157431 */ /* 0x000fe200000001ff */
[----:B------:R-:W2:Y:S01]  /*0040*/  LDCU UR14, c[0x0][0x3a0] ;  /* 0x00007400ff0e77ac */ /* 0x000ea20008000800 */
[----:B------:R-:W1:Y:S01]  /*0050*/  S2R R13, SR_TID.Y ;  /* 0x00000000000d7919 */ /* 0x000e620000002200 */
[----:B------:R-:W3:Y:S01]  /*0060*/  LDCU.64 UR8, c[0x0][0x358] ;  /* 0x00006b00ff0877ac */ /* 0x000ee20008000a00 */
[----:B------:R-:W4:Y:S01]  /*0070*/  S2R R5, SR_CTAID.X ;  /* 0x0000000000057919 */ /* 0x000f220000002500 */
[----:B------:R-:W4:Y:S01]  /*0080*/  S2R R0, SR_TID.X ;  /* 0x0000000000007919 */ /* 0x000f220000002100 */
[----:B0-----:R-:W-:-:S04]  /*0090*/  UIADD3 UR4, UPT, UPT, UR10, 0xf, URZ ;  /* 0x0000000f0a047890 */ /* 0x001fc8000fffe0ff */
[----:B------:R-:W-:Y:S01]  /*00a0*/  UISETP.GE.U32.AND UP0, UPT, UR4, 0x10, UPT ;  /* 0x000000100400788c */ /* 0x000fe2000bf06070 */
[----:B-1----:R-:W-:Y:S02]  /*00b0*/  LEA R3, R3, R13, 0x4 ;  /* 0x0000000d03037211 */ /* 0x002fe400078e20ff */
[----:B----4-:R-:W-:-:S06]  /*00c0*/  LEA R2, R5, R0, 0x4 ;  /* 0x0000000005027211 */ /* 0x010fcc00078e20ff */
[----:B--23--:R-:W-:Y:S05]  /*00d0*/  BRA.U !UP0, `(.L_x_0) ;  /* 0x0000000508347547 */ /* 0x00cfea000b800000 */
[----:B------:R-:W0:Y:S01]  /*00e0*/  S2UR UR7, SR_CgaCtaId ;  /* 0x00000000000779c3 */ /* 0x000e220000008800 */
[----:B------:R-:W1:Y:S01]  /*00f0*/  LDCU UR11, c[0x0][0x3a0] ;  /* 0x00007400ff0b77ac */ /* 0x000e620008000800 */
[----:B------:R-:W-:Y:S01]  /*0100*/  MOV R21, RZ ;  /* 0x000000ff00157202 */ /* 0x000fe20000000f00 */
[----:B------:R-:W-:Y:S01]  /*0110*/  IMAD R12, R3, UR10, R0 ;  /* 0x0000000a030c7c24 */ /* 0x000fe2000f8e0200 */
[----:B------:R-:W-:Y:S01]  /*0120*/  UMOV UR5, 0x400 ;  /* 0x0000040000057882 */ /* 0x000fe20000000000 */
[----:B------:R-:W-:-:S03]  /*0130*/  USHF.R.U32.HI UR6, URZ, 0x4, UR4 ;  /* 0x00000004ff067899 */ /* 0x000fc60008011604 */
[----:B------:R-:W2:Y:S01]  /*0140*/  LDC R15, c[0x0][0x3a0] ;  /* 0x0000e800ff0f7b82 */ /* 0x000ea20000000800 */
[----:B------:R-:W-:Y:S01]  /*0150*/  UIADD3 UR4, UPT, UPT, UR5, 0x400, URZ ;  /* 0x0000040005047890 */ /* 0x000fe2000fffe0ff */
[----:B------:R-:W3:Y:S01]  /*0160*/  LDCU.64 UR12, c[0x0][0x398] ;  /* 0x00007300ff0c77ac */ /* 0x000ee20008000a00 */
[----:B------:R-:W-:Y:S01]  /*0170*/  UIADD3 UR6, UPT, UPT, -UR6, URZ, URZ ;  /* 0x000000ff06067290 */ /* 0x000fe2000fffe1ff */
[----:B-1----:R-:W-:Y:S01]  /*0180*/  IMAD R18, R13, UR11, R0 ;  /* 0x0000000b0d127c24 */ /* 0x002fe2000f8e0200 */
[----:B0-----:R-:W-:-:S04]  /*0190*/  ULEA UR5, UR7, UR5, 0x18 ;  /* 0x0000000507057291 */ /* 0x001fc8000f8ec0ff */
[----:B------:R-:W-:Y:S01]  /*01a0*/  LEA R18, R5, R18, 0x4 ;  /* 0x0000001205127211 */ /* 0x000fe200078e20ff */
[----:B------:R-:W-:Y:S01]  /*01b0*/  ULEA UR4, UR7, UR4, 0x18 ;  /* 0x0000000407047291 */ /* 0x000fe2000f8ec0ff */
[----:B------:R-:W-:-:S05]  /*01c0*/  LEA R17, R13, UR5, 0x6 ;  /* 0x000000050d117c11 */ /* 0x000fca000f8e30ff */
[C---:B------:R-:W-:Y:S02]  /*01d0*/  LEA R16, R0.reuse, UR4, 0x2 ;  /* 0x0000000400107c11 */ /* 0x040fe4000f8e10ff */
[----:B------:R-:W-:Y:S02]  /*01e0*/  LEA R19, R0, R17, 0x2 ;  /* 0x0000001100137211 */ /* 0x000fe400078e10ff */
[----:B---3--:R-:W-:-:S07]  /*01f0*/  LEA R14, R13, R16, 0x6 ;  /* 0x000000100d0e7211 */ /* 0x008fce00078e30ff */
.L_x_1:
[----:B------:R-:W-:Y:S01]  /*0200*/  ISETP.GE.U32.AND P1, PT, R0, UR13, PT ;  /* 0x0000000d00007c0c */ /* 0x000fe2000bf26070 */
[----:B------:R-:W-:Y:S01]  /*0210*/  HFMA2 R29, -RZ, RZ, 0, 0 ;  /* 0x00000000ff1d7431 */ /* 0x000fe200000001ff */
[----:B--2---:R-:W-:Y:S02]  /*0220*/  ISETP.GE.U32.AND P0, PT, R2, R15, PT ;  /* 0x0000000f0200720c */ /* 0x004fe40003f06070 */
[----:B------:R-:W-:Y:S02]  /*0230*/  ISETP.GE.U32.OR P1, PT, R3, UR12, P1 ;  /* 0x0000000c03007c0c */ /* 0x000fe40008f26470 */
[----:B------:R-:W-:Y:S02]  /*0240*/  ISETP.GE.U32.OR P0, PT, R13, UR13, P0 ;  /* 0x0000000d0d007c0c */ /* 0x000fe40008706470 */
[----:B------:R-:W-:-:S09]  /*0250*/  MOV R22, RZ ;  /* 0x000000ff00167202 */ /* 0x000fd20000000f00 */
[----:B------:R-:W0:Y:S08]  /*0260*/  @!P1 LDC.64 R6, c[0x0][0x380] ;  /* 0x0000e000ff069b82 */ /* 0x000e300000000a00 */
[----:B------:R-:W1:Y:S01]  /*0270*/  @!P0 LDC.64 R4, c[0x0][0x388] ;  /* 0x0000e200ff048b82 */ /* 0x000e620000000a00 */
[----:B0-----:R-:W-:-:S05]  /*0280*/  @!P1 IMAD.WIDE.U32 R6, R12, 0x4, R6 ;  /* 0x000000040c069825 */ /* 0x001fca00078e0006 */
[----:B------:R-:W2:Y:S01]  /*0290*/  @!P1 LDG.E R22, desc[UR8][R6.64] ;  /* 0x0000000806169981 */ /* 0x000ea2000c1e1900 */
[----:B-1----:R-:W-:-:S05]  /*02a0*/  @!P0 IMAD.WIDE.U32 R24, R18, 0x4, R4 ;  /* 0x0000000412188825 */ /* 0x002fca00078e0004 */
[----:B------:R-:W3:Y:S01]  /*02b0*/  @!P0 LDG.E R29, desc[UR8][R24.64] ;  /* 0x00000008181d8981 */ /* 0x000ee2000c1e1900 */
[----:B------:R-:W-:-:S04]  /*02c0*/  UIADD3 UR6, UPT, UPT, UR6, 0x1, URZ ;  /* 0x0000000106067890 */ /* 0x000fc8000fffe0ff */
[----:B------:R-:W-:Y:S01]  /*02d0*/  UISETP.NE.AND UP0, UPT, UR6, URZ, UPT ;  /* 0x000000ff0600728c */ /* 0x000fe2000bf05270 */
[----:B------:R-:W-:Y:S02]  /*02e0*/  IADD3 R0, PT, PT, R0, 0x10, RZ ;  /* 0x0000001000007810 */ /* 0x000fe40007ffe0ff */
[----:B------:R-:W-:Y:S02]  /*02f0*/  IADD3 R13, PT, PT, R13, 0x10, RZ ;  /* 0x000000100d0d7810 */ /* 0x000fe40007ffe0ff */
[----:B------:R-:W-:Y:S02]  /*0300*/  IADD3 R12, PT, PT, R12, 0x10, RZ ;  /* 0x000000100c0c7810 */ /* 0x000fe40007ffe0ff */
[----:B------:R-:W-:Y:S01]  /*0310*/  LEA R18, R15, R18, 0x4 ;  /* 0x000000120f127211 */ /* 0x000fe200078e20ff */
[----:B--2---:R-:W-:Y:S04]  /*0320*/  STS [R19], R22 ;  /* 0x0000001613007388 */ /* 0x004fe80000000800 */
[----:B---3--:R-:W-:Y:S01]  /*0330*/  STS [R14], R29 ;  /* 0x0000001d0e007388 */ /* 0x008fe20000000800 */
[----:B------:R-:W-:Y:S06]  /*0340*/  BAR.SYNC.DEFER_BLOCKING 0x0 ;  /* 0x0000000000007b1d */ /* 0x000fec0000010000 */
[----:B------:R-:W-:Y:S04]  /*0350*/  LDS R28, [R16] ;  /* 0x00000000101c7984 */ /* 0x000fe80000000800 */
[----:B------:R-:W0:Y:S04]  /*0360*/  LDS.128 R8, [R17] ;  /* 0x0000000011087984 */ /* 0x000e280000000c00 */
[----:B------:R-:W1:Y:S04]  /*0370*/  LDS R29, [R16+0x40] ;  /* 0x00004000101d7984 */ /* 0x000e680000000800 */
[----:B------:R-:W2:Y:S04]  /*0380*/  LDS R27, [R16+0x80] ;  /* 0x00008000101b7984 */ /* 0x000ea80000000800 */
[----:B------:R-:W3:Y:S04]  /*0390*/  LDS R26, [R16+0xc0] ;  /* 0x0000c000101a7984 */ /* 0x000ee80000000800 */
[----:B------:R-:W-:Y:S04]  /*03a0*/  LDS R23, [R16+0x100] ;  /* 0x0001000010177984 */ /* 0x000fe80000000800 */
[----:B------:R-:W4:Y:S04]  /*03b0*/  LDS.128 R4, [R17+0x10] ;  /* 0x0000100011047984 */ /* 0x000f280000000c00 */
[----:B------:R-:W5:Y:S04]  /*03c0*/  LDS R20, [R16+0x140] ;  /* 0x0001400010147984 */ /* 0x000f680000000800 */
[----:B------:R-:W5:Y:S04]  /*03d0*/  LDS R25, [R16+0x180] ;  /* 0x0001800010197984 */ /* 0x000f680000000800 */
[----:B------:R-:W5:Y:S04]  /*03e0*/  LDS R22, [R16+0x1c0] ;  /* 0x0001c00010167984 */ /* 0x000f680000000800 */
[----:B------:R-:W-:Y:S01]  /*03f0*/  LDS R24, [R16+0x240] ;  /* 0x0002400010187984 */ /* 0x000fe20000000800 */
[----:B0-----:R-:W-:-:S03]  /*0400*/  FFMA R8, R8, R28, R21 ;  /* 0x0000001c08087223 */ /* 0x001fc60000000015 */
[----:B------:R-:W-:Y:S01]  /*0410*/  LDS R21, [R16+0x200] ;  /* 0x0002000010157984 */ /* 0x000fe20000000800 */
[----:B-1----:R-:W-:-:S04]  /*0420*/  FFMA R8, R29, R9, R8 ;  /* 0x000000091d087223 */ /* 0x002fc80000000008 */
[----:B--2---:R-:W-:-:S04]  /*0430*/  FFMA R27, R27, R10, R8 ;  /* 0x0000000a1b1b7223 */ /* 0x004fc80000000008 */
[----:B---3--:R-:W-:Y:S02]  /*0440*/  FFMA R27, R26, R11, R27 ;  /* 0x0000000b1a1b7223 */ /* 0x008fe4000000001b */
[----:B------:R-:W0:Y:S02]  /*0450*/  LDS.128 R8, [R17+0x20] ;  /* 0x0000200011087984 */ /* 0x000e240000000c00 */
[----:B----4-:R-:W-:-:S04]  /*0460*/  FFMA R23, R4, R23, R27 ;  /* 0x0000001704177223 */ /* 0x010fc8000000001b */
[----:B-----5:R-:W-:Y:S02]  /*0470*/  FFMA R20, R20, R5, R23 ;  /* 0x0000000514147223 */ /* 0x020fe40000000017 */
[----:B------:R-:W1:Y:S02]  /*0480*/  LDS R23, [R16+0x280] ;  /* 0x0002800010177984 */ /* 0x000e640000000800 */
[----:B------:R-:W-:Y:S02]  /*0490*/  FFMA R25, R25, R6, R20 ;  /* 0x0000000619197223 */ /* 0x000fe40000000014 */
[----:B------:R-:W2:Y:S02]  /*04a0*/  LDS R20, [R16+0x2c0] ;  /* 0x0002c00010147984 */ /* 0x000ea40000000800 */
[----:B------:R-:W-:Y:S02]  /*04b0*/  FFMA R27, R22, R7, R25 ;  /* 0x00000007161b7223 */ /* 0x000fe40000000019 */
[----:B------:R-:W-:Y:S04]  /*04c0*/  LDS R25, [R16+0x300] ;  /* 0x0003000010197984 */ /* 0x000fe80000000800 */
[----:B------:R-:W3:Y:S04]  /*04d0*/  LDS.128 R4, [R17+0x30] ;  /* 0x0000300011047984 */ /* 0x000ee80000000c00 */
[----:B------:R-:W4:Y:S01]  /*04e0*/  LDS R22, [R16+0x340] ;  /* 0x0003400010167984 */ /* 0x000f220000000800 */
[----:B0-----:R-:W-:-:S03]  /*04f0*/  FFMA R27, R8, R21, R27 ;  /* 0x00000015081b7223 */ /* 0x001fc6000000001b */
[----:B------:R-:W0:Y:S04]  /*0500*/  LDS R21, [R16+0x380] ;  /* 0x0003800010157984 */ /* 0x000e280000000800 */
[----:B------:R-:W5:Y:S01]  /*0510*/  LDS R8, [R16+0x3c0] ;  /* 0x0003c00010087984 */ /* 0x000f620000000800 */
[----:B------:R-:W-:-:S04]  /*0520*/  FFMA R24, R24, R9, R27 ;  /* 0x0000000918187223 */ /* 0x000fc8000000001b */
[----:B-1----:R-:W-:-:S04]  /*0530*/  FFMA R23, R23, R10, R24 ;  /* 0x0000000a17177223 */ /* 0x002fc80000000018 */
[----:B--2---:R-:W-:-:S04]  /*0540*/  FFMA R11, R20, R11, R23 ;  /* 0x0000000b140b7223 */ /* 0x004fc80000000017 */
[----:B---3--:R-:W-:-:S04]  /*0550*/  FFMA R11, R4, R25, R11 ;  /* 0x00000019040b7223 */ /* 0x008fc8000000000b */
[----:B----4-:R-:W-:-:S04]  /*0560*/  FFMA R22, R22, R5, R11 ;  /* 0x0000000516167223 */ /* 0x010fc8000000000b */
[----:B0-----:R-:W-:-:S04]  /*0570*/  FFMA R21, R21, R6, R22 ;  /* 0x0000000615157223 */ /* 0x001fc80000000016 */
[----:B-----5:R-:W-:Y:S01]  /*0580*/  FFMA R21, R8, R7, R21 ;  /* 0x0000000708157223 */ /* 0x020fe20000000015 */
[----:B------:R-:W-:Y:S06]  /*0590*/  BAR.SYNC.DEFER_BLOCKING 0x0 ;  /* 0x0000000000007b1d */ /* 0x000fec0000010000 */
[----:B------:R-:W-:Y:S05]  /*05a0*/  BRA.U UP0, `(.L_x_1) ;  /* 0xfffffffd00147547 */ /* 0x000fea000b83ffff */
.L_x_0:
[----:B------:R-:W0:Y:S01]  /*05b0*/  LDCU UR4, c[0x0][0x398] ;  /* 0x00007300ff0477ac */ /* 0x000e220008000800 */
[----:B------:R-:W-:-:S04]  /*05c0*/  ISETP.GE.U32.AND P0, PT, R2, UR14, PT ;  /* 0x0000000e02007c0c */ /* 0x000fc8000bf06070 */
[----:B0-----:R-:W-:-:S13]  /*05d0*/  ISETP.GE.U32.OR P0, PT, R3, UR4, P0 ;  /* 0x0000000403007c0c */ /* 0x001fda0008706470 */
[----:B------:R-:W-:Y:S05]  /*05e0*/  @P0 EXIT ;  /* 0x000000000000094d */ /* 0x000fea0003800000 */
[----:B------:R-:W0:Y:S01]  /*05f0*/  LDC.64 R4, c[0x0][0x390] ;  /* 0x0000e400ff047b82 */ /* 0x000e220000000a00 */
[----:B------:R-:W-:-:S04]  /*0600*/  IMAD R3, R3, UR14, R2 ;  /* 0x0000000e03037c24 */ /* 0x000fc8000f8e0202 */
[----:B0-----:R-:W-:-:S05]  /*0610*/  IMAD.WIDE.U32 R2, R3, 0x4, R4 ;  /* 0x0000000403027825 */ /* 0x001fca00078e0004 */
[----:B------:R-:W-:Y:S01]  /*0620*/  STG.E desc[UR8][R2.64], R21 ;  /* 0x0000001502007986 */ /* 0x000fe2000c101908 */
[----:B------:R-:W-:Y:S05]  /*0630*/  EXIT ;  /* 0x000000000000794d */ /* 0x000fea0003800000 */
.L_x_2:
[----:B------:R-:W-:-:S00]  /*0640*/  BRA `(.L_x_2) ;  /* 0xfffffffc00fc7947 */ /* 0x000fc0000383ffff */
[----:B------:R-:W-:-:S00]  /*0650*/  NOP ;  /* 0x0000000000007918 */ /* 0x000fc00000000000 */
        /* <DEDUP_REMOVED lines=10> */
.L_x_3:


//--------------------- .nv.shared._Z15matrixMulkernelPfS_S_jjj --------------------------
	.section	.nv.shared._Z15matrixMulkernelPfS_S_jjj,"aw",@nobits
	.sectionflags	@""
	.align	4
.nv.shared._Z15matrixMulkernelPfS_S_jjj:
	.zero		3072


//--------------------- .nv.shared.reserved.0     --------------------------
	.section	.nv.shared.reserved.0,"aw",@nobits
	.weak		__nv_reservedSMEM_offset_0_alias
	.size		__nv_reservedSMEM_offset_0_alias, 0, 64
	.other		__nv_reservedSMEM_offset_0_alias,@"STO_CUDA_RESERVED_SHARED STV_DEFAULT"
__nv_reservedSMEM_offset_0_alias:
	.zero		0
	.zero		64


//--------------------- .nv.constant0._Z15matrixMulkernelPfS_S_jjj --------------------------
	.section	.nv.constant0._Z15matrixMulkernelPfS_S_jjj,"a",@progbits
	.sectionflags	@""
	.align	4
.nv.constant0._Z15matrixMulkernelPfS_S_jjj:
	.zero		932


//--------------------- SYMBOLS --------------------------

	.type		.nv.reservedSmem.offset0,@object
	.size		.nv.reservedSmem.offset0,0x4
	.type		.nv.reservedSmem.cap,@object
	.size		.nv.reservedSmem.cap,0x4
